//
// Generated by NVIDIA NVVM Compiler
//
// Compiler Build ID: CL-36424714
// Cuda compilation tools, release 13.0, V13.0.88
// Based on NVVM 20.0.0
//

.version 9.0
.target sm_100
.address_size 64

	// .globl	_ZN3cub18CUB_300001_SM_10006detail11EmptyKernelIvEEvv
.global .align 1 .b8 _ZN41_INTERNAL_7419aa9e_4_k_cu_795f8d56_1920364cuda3std3__45__cpo5beginE[1];
.global .align 1 .b8 _ZN41_INTERNAL_7419aa9e_4_k_cu_795f8d56_1920364cuda3std3__45__cpo3endE[1];
.global .align 1 .b8 _ZN41_INTERNAL_7419aa9e_4_k_cu_795f8d56_1920364cuda3std3__45__cpo6cbeginE[1];
.global .align 1 .b8 _ZN41_INTERNAL_7419aa9e_4_k_cu_795f8d56_1920364cuda3std3__45__cpo4cendE[1];
.global .align 1 .b8 _ZN41_INTERNAL_7419aa9e_4_k_cu_795f8d56_1920364cuda3std3__45__cpo6rbeginE[1];
.global .align 1 .b8 _ZN41_INTERNAL_7419aa9e_4_k_cu_795f8d56_1920364cuda3std3__45__cpo4rendE[1];
.global .align 1 .b8 _ZN41_INTERNAL_7419aa9e_4_k_cu_795f8d56_1920364cuda3std3__45__cpo7crbeginE[1];
.global .align 1 .b8 _ZN41_INTERNAL_7419aa9e_4_k_cu_795f8d56_1920364cuda3std3__45__cpo5crendE[1];
.global .align 1 .b8 _ZN41_INTERNAL_7419aa9e_4_k_cu_795f8d56_1920364cuda3std3__443_GLOBAL__N__7419aa9e_4_k_cu_795f8d56_1920366ignoreE[1];
.global .align 1 .b8 _ZN41_INTERNAL_7419aa9e_4_k_cu_795f8d56_1920364cuda3std3__419piecewise_constructE[1];
.global .align 1 .b8 _ZN41_INTERNAL_7419aa9e_4_k_cu_795f8d56_1920364cuda3std3__48in_placeE[1];
.global .align 1 .b8 _ZN41_INTERNAL_7419aa9e_4_k_cu_795f8d56_1920364cuda3std3__420unreachable_sentinelE[1];
.global .align 1 .b8 _ZN41_INTERNAL_7419aa9e_4_k_cu_795f8d56_1920364cuda3std3__47nulloptE[1];
.global .align 1 .b8 _ZN41_INTERNAL_7419aa9e_4_k_cu_795f8d56_1920364cuda3std3__48unexpectE[1];
.global .align 1 .b8 _ZN41_INTERNAL_7419aa9e_4_k_cu_795f8d56_1920364cuda3std6ranges3__45__cpo4swapE[1];
.global .align 1 .b8 _ZN41_INTERNAL_7419aa9e_4_k_cu_795f8d56_1920364cuda3std6ranges3__45__cpo9iter_moveE[1];
.global .align 1 .b8 _ZN41_INTERNAL_7419aa9e_4_k_cu_795f8d56_1920364cuda3std6ranges3__45__cpo5beginE[1];
.global .align 1 .b8 _ZN41_INTERNAL_7419aa9e_4_k_cu_795f8d56_1920364cuda3std6ranges3__45__cpo3endE[1];
.global .align 1 .b8 _ZN41_INTERNAL_7419aa9e_4_k_cu_795f8d56_1920364cuda3std6ranges3__45__cpo6cbeginE[1];
.global .align 1 .b8 _ZN41_INTERNAL_7419aa9e_4_k_cu_795f8d56_1920364cuda3std6ranges3__45__cpo4cendE[1];
.global .align 1 .b8 _ZN41_INTERNAL_7419aa9e_4_k_cu_795f8d56_1920364cuda3std6ranges3__45__cpo7advanceE[1];
.global .align 1 .b8 _ZN41_INTERNAL_7419aa9e_4_k_cu_795f8d56_1920364cuda3std6ranges3__45__cpo9iter_swapE[1];
.global .align 1 .b8 _ZN41_INTERNAL_7419aa9e_4_k_cu_795f8d56_1920364cuda3std6ranges3__45__cpo4nextE[1];
.global .align 1 .b8 _ZN41_INTERNAL_7419aa9e_4_k_cu_795f8d56_1920364cuda3std6ranges3__45__cpo4prevE[1];
.global .align 1 .b8 _ZN41_INTERNAL_7419aa9e_4_k_cu_795f8d56_1920364cuda3std6ranges3__45__cpo4dataE[1];
.global .align 1 .b8 _ZN41_INTERNAL_7419aa9e_4_k_cu_795f8d56_1920364cuda3std6ranges3__45__cpo5cdataE[1];
.global .align 1 .b8 _ZN41_INTERNAL_7419aa9e_4_k_cu_795f8d56_1920364cuda3std6ranges3__45__cpo4sizeE[1];
.global .align 1 .b8 _ZN41_INTERNAL_7419aa9e_4_k_cu_795f8d56_1920364cuda3std6ranges3__45__cpo5ssizeE[1];
.global .align 1 .b8 _ZN41_INTERNAL_7419aa9e_4_k_cu_795f8d56_1920364cuda3std6ranges3__45__cpo8distanceE[1];
.global .align 1 .b8 _ZN41_INTERNAL_7419aa9e_4_k_cu_795f8d56_1920366thrust24THRUST_300001_SM_1000_NS8cuda_cub3parE[1];
.global .align 1 .b8 _ZN41_INTERNAL_7419aa9e_4_k_cu_795f8d56_1920366thrust24THRUST_300001_SM_1000_NS8cuda_cub10par_nosyncE[1];
.global .align 1 .b8 _ZN41_INTERNAL_7419aa9e_4_k_cu_795f8d56_1920366thrust24THRUST_300001_SM_1000_NS6system6detail10sequential3seqE[1];
.global .align 1 .b8 _ZN41_INTERNAL_7419aa9e_4_k_cu_795f8d56_1920366thrust24THRUST_300001_SM_1000_NS12placeholders2_1E[1];
.global .align 1 .b8 _ZN41_INTERNAL_7419aa9e_4_k_cu_795f8d56_1920366thrust24THRUST_300001_SM_1000_NS12placeholders2_2E[1];
.global .align 1 .b8 _ZN41_INTERNAL_7419aa9e_4_k_cu_795f8d56_1920366thrust24THRUST_300001_SM_1000_NS12placeholders2_3E[1];
.global .align 1 .b8 _ZN41_INTERNAL_7419aa9e_4_k_cu_795f8d56_1920366thrust24THRUST_300001_SM_1000_NS12placeholders2_4E[1];
.global .align 1 .b8 _ZN41_INTERNAL_7419aa9e_4_k_cu_795f8d56_1920366thrust24THRUST_300001_SM_1000_NS12placeholders2_5E[1];
.global .align 1 .b8 _ZN41_INTERNAL_7419aa9e_4_k_cu_795f8d56_1920366thrust24THRUST_300001_SM_1000_NS12placeholders2_6E[1];
.global .align 1 .b8 _ZN41_INTERNAL_7419aa9e_4_k_cu_795f8d56_1920366thrust24THRUST_300001_SM_1000_NS12placeholders2_7E[1];
.global .align 1 .b8 _ZN41_INTERNAL_7419aa9e_4_k_cu_795f8d56_1920366thrust24THRUST_300001_SM_1000_NS12placeholders2_8E[1];
.global .align 1 .b8 _ZN41_INTERNAL_7419aa9e_4_k_cu_795f8d56_1920366thrust24THRUST_300001_SM_1000_NS12placeholders2_9E[1];
.global .align 1 .b8 _ZN41_INTERNAL_7419aa9e_4_k_cu_795f8d56_1920366thrust24THRUST_300001_SM_1000_NS12placeholders3_10E[1];
.global .align 1 .b8 _ZN41_INTERNAL_7419aa9e_4_k_cu_795f8d56_1920366thrust24THRUST_300001_SM_1000_NS3seqE[1];

.visible .entry _ZN3cub18CUB_300001_SM_10006detail11EmptyKernelIvEEvv()
{


	ret;

}


// ===== COMPILED SASS (sm_100) =====

	.target	sm_100

	.elftype	@"ET_EXEC"


//--------------------- .note.nv.tkinfo           --------------------------
	.section	.note.nv.tkinfo,"",@"SHT_NOTE"
	.sectionflags	@"SHF_NOTE_NV_TKINFO"
	.tkinfo
        /*0018*/ 	.word	0x00000002
        /*0030*/ 	.string	""
        /*0030*/ 	.string	"ptxas"
        /*0030*/ 	.string	"Cuda compilation tools, release 13.0, V13.0.88"
        /*0030*/ 	.string	"Build cuda_13.0.r13.0/compiler.36424714_0"
        /*0030*/ 	.string	"-arch sm_100 -m 64 "



//--------------------- .note.nv.cuinfo           --------------------------
	.section	.note.nv.cuinfo,"",@"SHT_NOTE"
	.sectionflags	@"SHF_NOTE_NV_CUINFO"
        /*0018*/ 	.short	0x0002
        /*001a*/ 	.short	0x0064
        /*001c*/ 	.short	0x0082
	.zero		2


//--------------------- .nv.info                  --------------------------
	.section	.nv.info,"",@"SHT_CUDA_INFO"
	.align	4


	//----- nvinfo : EIATTR_REGCOUNT
	.align		4
        /*0000*/ 	.byte	0x04, 0x2f
        /*0002*/ 	.short	(.L_44 - .L_43)
	.align		4
.L_43:
        /*0004*/ 	.word	index@(_ZN3cub18CUB_300001_SM_10006detail11EmptyKernelIvEEvv)
        /*0008*/ 	.word	0x00000004


	//----- nvinfo : EIATTR_FRAME_SIZE
	.align		4
.L_44:
        /*000c*/ 	.byte	0x04, 0x11
        /*000e*/ 	.short	(.L_46 - .L_45)
	.align		4
.L_45:
        /*0010*/ 	.word	index@(_ZN3cub18CUB_300001_SM_10006detail11EmptyKernelIvEEvv)
        /*0014*/ 	.word	0x00000000


	//----- nvinfo : EIATTR_MIN_STACK_SIZE
	.align		4
.L_46:
        /*0018*/ 	.byte	0x04, 0x12
        /*001a*/ 	.short	(.L_48 - .L_47)
	.align		4
.L_47:
        /*001c*/ 	.word	index@(_ZN3cub18CUB_300001_SM_10006detail11EmptyKernelIvEEvv)
        /*0020*/ 	.word	0x00000000
.L_48:


//--------------------- .nv.compat                --------------------------
	.section	.nv.compat,"",@"SHT_CUDA_COMPAT_INFO"
	.align	4
        /*0000*/ 	.byte	0x02, 0x09, 0x00, 0x00, 0x02, 0x02, 0x01, 0x00, 0x02, 0x05, 0x05, 0x00, 0x03, 0x07, 0x01, 0x01
        /*0010*/ 	.byte	0x02, 0x03, 0x00, 0x00, 0x02, 0x06, 0x01, 0x00, 0x04, 0x0b, 0x08, 0x00, 0x09, 0x00, 0x00, 0x00
        /*0020*/ 	.byte	0x00, 0x00, 0x00, 0x00


//--------------------- .nv.info._ZN3cub18CUB_300001_SM_10006detail11EmptyKernelIvEEvv --------------------------
	.section	.nv.info._ZN3cub18CUB_300001_SM_10006detail11EmptyKernelIvEEvv,"",@"SHT_CUDA_INFO"
	.sectionflags	@""
	.align	4


	//----- nvinfo : EIATTR_CUDA_API_VERSION
	.align		4
        /*0000*/ 	.byte	0x04, 0x37
        /*0002*/ 	.short	(.L_50 - .L_49)
.L_49:
        /*0004*/ 	.word	0x00000082


	//----- nvinfo : EIATTR_SPARSE_MMA_MASK
	.align		4
.L_50:
        /*0008*/ 	.byte	0x03, 0x50
        /*000a*/ 	.short	0x0000


	//----- nvinfo : EIATTR_MAXREG_COUNT
	.align		4
        /*000c*/ 	.byte	0x03, 0x1b
        /*000e*/ 	.short	0x00ff


	//----- nvinfo : EIATTR_MERCURY_ISA_VERSION
	.align		4
        /*0010*/ 	.byte	0x03, 0x5f
        /*0012*/ 	.short	0x0101


	//----- nvinfo : EIATTR_VRC_CTA_INIT_COUNT
	.align		4
        /*0014*/ 	.byte	0x02, 0x4a
	.zero		1
	.zero		1


	//----- nvinfo : EIATTR_EXIT_INSTR_OFFSETS
	.align		4
        /*0018*/ 	.byte	0x04, 0x1c
        /*001a*/ 	.short	(.L_52 - .L_51)


	//   ....[0]....
.L_51:
        /*001c*/ 	.word	0x00000010


	//----- nvinfo : EIATTR_SW_WAR
	.align		4
.L_52:
        /*0020*/ 	.byte	0x04, 0x36
        /*0022*/ 	.short	(.L_54 - .L_53)
.L_53:
        /*0024*/ 	.word	0x00000008
.L_54:


//--------------------- .nv.callgraph             --------------------------
	.section	.nv.callgraph,"",@"SHT_CUDA_CALLGRAPH"
	.align	4
	.sectionentsize	8
	.align		4
        /*0000*/ 	.word	0x00000000
	.align		4
        /*0004*/ 	.word	0xffffffff
	.align		4
        /*0008*/ 	.word	0x00000000
	.align		4
        /*000c*/ 	.word	0xfffffffe
	.align		4
        /*0010*/ 	.word	0x00000000
	.align		4
        /*0014*/ 	.word	0xfffffffd
	.align		4
        /*0018*/ 	.word	0x00000000
	.align		4
        /*001c*/ 	.word	0xfffffffc


//--------------------- .nv.constant4             --------------------------
	.section	.nv.constant4,"a",@progbits
	.align	8
	.align		8
.nv.constant4:
        /*0000*/ 	.dword	_ZN41_INTERNAL_7419aa9e_4_k_cu_795f8d56_1924344cuda3std3__45__cpo5beginE
	.align		8
        /*0008*/ 	.dword	_ZN41_INTERNAL_7419aa9e_4_k_cu_795f8d56_1924344cuda3std3__45__cpo3endE
	.align		8
        /*0010*/ 	.dword	_ZN41_INTERNAL_7419aa9e_4_k_cu_795f8d56_1924344cuda3std3__45__cpo6cbeginE
	.align		8
        /*0018*/ 	.dword	_ZN41_INTERNAL_7419aa9e_4_k_cu_795f8d56_1924344cuda3std3__45__cpo4cendE
	.align		8
        /*0020*/ 	.dword	_ZN41_INTERNAL_7419aa9e_4_k_cu_795f8d56_1924344cuda3std3__45__cpo6rbeginE
	.align		8
        /*0028*/ 	.dword	_ZN41_INTERNAL_7419aa9e_4_k_cu_795f8d56_1924344cuda3std3__45__cpo4rendE
	.align		8
        /*0030*/ 	.dword	_ZN41_INTERNAL_7419aa9e_4_k_cu_795f8d56_1924344cuda3std3__45__cpo7crbeginE
	.align		8
        /*0038*/ 	.dword	_ZN41_INTERNAL_7419aa9e_4_k_cu_795f8d56_1924344cuda3std3__45__cpo5crendE
	.align		8
        /*0040*/ 	.dword	_ZN41_INTERNAL_7419aa9e_4_k_cu_795f8d56_1924344cuda3std3__443_GLOBAL__N__7419aa9e_4_k_cu_795f8d56_1924346ignoreE
	.align		8
        /*0048*/ 	.dword	_ZN41_INTERNAL_7419aa9e_4_k_cu_795f8d56_1924344cuda3std3__419piecewise_constructE
	.align		8
        /*0050*/ 	.dword	_ZN41_INTERNAL_7419aa9e_4_k_cu_795f8d56_1924344cuda3std3__48in_placeE
	.align		8
        /*0058*/ 	.dword	_ZN41_INTERNAL_7419aa9e_4_k_cu_795f8d56_1924344cuda3std3__420unreachable_sentinelE
	.align		8
        /*0060*/ 	.dword	_ZN41_INTERNAL_7419aa9e_4_k_cu_795f8d56_1924344cuda3std3__47nulloptE
	.align		8
        /*0068*/ 	.dword	_ZN41_INTERNAL_7419aa9e_4_k_cu_795f8d56_1924344cuda3std3__48unexpectE
	.align		8
        /*0070*/ 	.dword	_ZN41_INTERNAL_7419aa9e_4_k_cu_795f8d56_1924344cuda3std6ranges3__45__cpo4swapE
	.align		8
        /*0078*/ 	.dword	_ZN41_INTERNAL_7419aa9e_4_k_cu_795f8d56_1924344cuda3std6ranges3__45__cpo9iter_moveE
	.align		8
        /*0080*/ 	.dword	_ZN41_INTERNAL_7419aa9e_4_k_cu_795f8d56_1924344cuda3std6ranges3__45__cpo5beginE
	.align		8
        /*0088*/ 	.dword	_ZN41_INTERNAL_7419aa9e_4_k_cu_795f8d56_1924344cuda3std6ranges3__45__cpo3endE
	.align		8
        /*0090*/ 	.dword	_ZN41_INTERNAL_7419aa9e_4_k_cu_795f8d56_1924344cuda3std6ranges3__45__cpo6cbeginE
	.align		8
        /*0098*/ 	.dword	_ZN41_INTERNAL_7419aa9e_4_k_cu_795f8d56_1924344cuda3std6ranges3__45__cpo4cendE
	.align		8
        /*00a0*/ 	.dword	_ZN41_INTERNAL_7419aa9e_4_k_cu_795f8d56_1924344cuda3std6ranges3__45__cpo7advanceE
	.align		8
        /*00a8*/ 	.dword	_ZN41_INTERNAL_7419aa9e_4_k_cu_795f8d56_1924344cuda3std6ranges3__45__cpo9iter_swapE
	.align		8
        /*00b0*/ 	.dword	_ZN41_INTERNAL_7419aa9e_4_k_cu_795f8d56_1924344cuda3std6ranges3__45__cpo4nextE
	.align		8
        /*00b8*/ 	.dword	_ZN41_INTERNAL_7419aa9e_4_k_cu_795f8d56_1924344cuda3std6ranges3__45__cpo4prevE
	.align		8
        /*00c0*/ 	.dword	_ZN41_INTERNAL_7419aa9e_4_k_cu_795f8d56_1924344cuda3std6ranges3__45__cpo4dataE
	.align		8
        /*00c8*/ 	.dword	_ZN41_INTERNAL_7419aa9e_4_k_cu_795f8d56_1924344cuda3std6ranges3__45__cpo5cdataE
	.align		8
        /*00d0*/ 	.dword	_ZN41_INTERNAL_7419aa9e_4_k_cu_795f8d56_1924344cuda3std6ranges3__45__cpo4sizeE
	.align		8
        /*00d8*/ 	.dword	_ZN41_INTERNAL_7419aa9e_4_k_cu_795f8d56_1924344cuda3std6ranges3__45__cpo5ssizeE
	.align		8
        /*00e0*/ 	.dword	_ZN41_INTERNAL_7419aa9e_4_k_cu_795f8d56_1924344cuda3std6ranges3__45__cpo8distanceE
	.align		8
        /*00e8*/ 	.dword	_ZN41_INTERNAL_7419aa9e_4_k_cu_795f8d56_1924346thrust24THRUST_300001_SM_1000_NS8cuda_cub3parE
	.align		8
        /*00f0*/ 	.dword	_ZN41_INTERNAL_7419aa9e_4_k_cu_795f8d56_1924346thrust24THRUST_300001_SM_1000_NS8cuda_cub10par_nosyncE
	.align		8
        /*00f8*/ 	.dword	_ZN41_INTERNAL_7419aa9e_4_k_cu_795f8d56_1924346thrust24THRUST_300001_SM_1000_NS6system6detail10sequential3seqE
	.align		8
        /*0100*/ 	.dword	_ZN41_INTERNAL_7419aa9e_4_k_cu_795f8d56_1924346thrust24THRUST_300001_SM_1000_NS12placeholders2_1E
	.align		8
        /*0108*/ 	.dword	_ZN41_INTERNAL_7419aa9e_4_k_cu_795f8d56_1924346thrust24THRUST_300001_SM_1000_NS12placeholders2_2E
	.align		8
        /*0110*/ 	.dword	_ZN41_INTERNAL_7419aa9e_4_k_cu_795f8d56_1924346thrust24THRUST_300001_SM_1000_NS12placeholders2_3E
	.align		8
        /*0118*/ 	.dword	_ZN41_INTERNAL_7419aa9e_4_k_cu_795f8d56_1924346thrust24THRUST_300001_SM_1000_NS12placeholders2_4E
	.align		8
        /*0120*/ 	.dword	_ZN41_INTERNAL_7419aa9e_4_k_cu_795f8d56_1924346thrust24THRUST_300001_SM_1000_NS12placeholders2_5E
	.align		8
        /*0128*/ 	.dword	_ZN41_INTERNAL_7419aa9e_4_k_cu_795f8d56_1924346thrust24THRUST_300001_SM_1000_NS12placeholders2_6E
	.align		8
        /*0130*/ 	.dword	_ZN41_INTERNAL_7419aa9e_4_k_cu_795f8d56_1924346thrust24THRUST_300001_SM_1000_NS12placeholders2_7E
	.align		8
        /*0138*/ 	.dword	_ZN41_INTERNAL_7419aa9e_4_k_cu_795f8d56_1924346thrust24THRUST_300001_SM_1000_NS12placeholders2_8E
	.align		8
        /*0140*/ 	.dword	_ZN41_INTERNAL_7419aa9e_4_k_cu_795f8d56_1924346thrust24THRUST_300001_SM_1000_NS12placeholders2_9E
	.align		8
        /*0148*/ 	.dword	_ZN41_INTERNAL_7419aa9e_4_k_cu_795f8d56_1924346thrust24THRUST_300001_SM_1000_NS12placeholders3_10E
	.align		8
        /*0150*/ 	.dword	_ZN41_INTERNAL_7419aa9e_4_k_cu_795f8d56_1924346thrust24THRUST_300001_SM_1000_NS3seqE


//--------------------- .text._ZN3cub18CUB_300001_SM_10006detail11EmptyKernelIvEEvv --------------------------
	.section	.text._ZN3cub18CUB_300001_SM_10006detail11EmptyKernelIvEEvv,"ax",@progbits
	.align	128
        .global         _ZN3cub18CUB_300001_SM_10006detail11EmptyKernelIvEEvv
        .type           _ZN3cub18CUB_300001_SM_10006detail11EmptyKernelIvEEvv,@function
        .size           _ZN3cub18CUB_300001_SM_10006detail11EmptyKernelIvEEvv,(.L_x_1 - _ZN3cub18CUB_300001_SM_10006detail11EmptyKernelIvEEvv)
        .other          _ZN3cub18CUB_300001_SM_10006detail11EmptyKernelIvEEvv,@"STO_CUDA_ENTRY STV_DEFAULT"
_ZN3cub18CUB_300001_SM_10006detail11EmptyKernelIvEEvv:
.text._ZN3cub18CUB_300001_SM_10006detail11EmptyKernelIvEEvv:
[----:B------:R-:W-:Y:S01]  /*0000*/  LDC R1, c[0x0][0x37c] ;  /* 0x0000df00ff017b82 */ /* 0x000fe20000000800 */
[----:B------:R-:W-:Y:S05]  /*0010*/  EXIT ;  /* 0x000000000000794d */ /* 0x000fea0003800000 */
.L_x_0:
[----:B------:R-:W-:-:S00]  /*0020*/  BRA `(.L_x_0) ;  /* 0xfffffffc00fc7947 */ /* 0x000fc0000383ffff */
[----:B------:R-:W-:-:S00]  /*0030*/  NOP ;  /* 0x0000000000007918 */ /* 0x000fc00000000000 */
        /* <DEDUP_REMOVED lines=12> */
.L_x_1:


//--------------------- .nv.shared.reserved.0     --------------------------
	.section	.nv.shared.reserved.0,"aw",@nobits
	.weak		__nv_reservedSMEM_offset_0_alias
	.size		__nv_reservedSMEM_offset_0_alias, 0, 64
	.other		__nv_reservedSMEM_offset_0_alias,@"STO_CUDA_RESERVED_SHARED STV_DEFAULT"
__nv_reservedSMEM_offset_0_alias:
	.zero		0
	.zero		64


//--------------------- .nv.global                --------------------------
	.section	.nv.global,"aw",@nobits
.nv.global:
	.type		_ZN41_INTERNAL_7419aa9e_4_k_cu_795f8d56_1924346thrust24THRUST_300001_SM_1000_NS3seqE,@object
	.size		_ZN41_INTERNAL_7419aa9e_4_k_cu_795f8d56_1924346thrust24THRUST_300001_SM_1000_NS3seqE,(_ZN41_INTERNAL_7419aa9e_4_k_cu_795f8d56_1924344cuda3std3__48in_placeE - _ZN41_INTERNAL_7419aa9e_4_k_cu_795f8d56_1924346thrust24THRUST_300001_SM_1000_NS3seqE)
_ZN41_INTERNAL_7419aa9e_4_k_cu_795f8d56_1924346thrust24THRUST_300001_SM_1000_NS3seqE:
	.zero		1
	.type		_ZN41_INTERNAL_7419aa9e_4_k_cu_795f8d56_1924344cuda3std3__48in_placeE,@object
	.size		_ZN41_INTERNAL_7419aa9e_4_k_cu_795f8d56_1924344cuda3std3__48in_placeE,(_ZN41_INTERNAL_7419aa9e_4_k_cu_795f8d56_1924344cuda3std6ranges3__45__cpo4sizeE - _ZN41_INTERNAL_7419aa9e_4_k_cu_795f8d56_1924344cuda3std3__48in_placeE)
_ZN41_INTERNAL_7419aa9e_4_k_cu_795f8d56_1924344cuda3std3__48in_placeE:
	.zero		1
	.type		_ZN41_INTERNAL_7419aa9e_4_k_cu_795f8d56_1924344cuda3std6ranges3__45__cpo4sizeE,@object
	.size		_ZN41_INTERNAL_7419aa9e_4_k_cu_795f8d56_1924344cuda3std6ranges3__45__cpo4sizeE,(_ZN41_INTERNAL_7419aa9e_4_k_cu_795f8d56_1924346thrust24THRUST_300001_SM_1000_NS12placeholders2_3E - _ZN41_INTERNAL_7419aa9e_4_k_cu_795f8d56_1924344cuda3std6ranges3__45__cpo4sizeE)
_ZN41_INTERNAL_7419aa9e_4_k_cu_795f8d56_1924344cuda3std6ranges3__45__cpo4sizeE:
	.zero		1
	.type		_ZN41_INTERNAL_7419aa9e_4_k_cu_795f8d56_1924346thrust24THRUST_300001_SM_1000_NS12placeholders2_3E,@object
	.size		_ZN41_INTERNAL_7419aa9e_4_k_cu_795f8d56_1924346thrust24THRUST_300001_SM_1000_NS12placeholders2_3E,(_ZN41_INTERNAL_7419aa9e_4_k_cu_795f8d56_1924344cuda3std3__45__cpo6cbeginE - _ZN41_INTERNAL_7419aa9e_4_k_cu_795f8d56_1924346thrust24THRUST_300001_SM_1000_NS12placeholders2_3E)
_ZN41_INTERNAL_7419aa9e_4_k_cu_795f8d56_1924346thrust24THRUST_300001_SM_1000_NS12placeholders2_3E:
	.zero		1
	.type		_ZN41_INTERNAL_7419aa9e_4_k_cu_795f8d56_1924344cuda3std3__45__cpo6cbeginE,@object
	.size		_ZN41_INTERNAL_7419aa9e_4_k_cu_795f8d56_1924344cuda3std3__45__cpo6cbeginE,(_ZN41_INTERNAL_7419aa9e_4_k_cu_795f8d56_1924344cuda3std6ranges3__45__cpo6cbeginE - _ZN41_INTERNAL_7419aa9e_4_k_cu_795f8d56_1924344cuda3std3__45__cpo6cbeginE)
_ZN41_INTERNAL_7419aa9e_4_k_cu_795f8d56_1924344cuda3std3__45__cpo6cbeginE:
	.zero		1
	.type		_ZN41_INTERNAL_7419aa9e_4_k_cu_795f8d56_1924344cuda3std6ranges3__45__cpo6cbeginE,@object
	.size		_ZN41_INTERNAL_7419aa9e_4_k_cu_795f8d56_1924344cuda3std6ranges3__45__cpo6cbeginE,(_ZN41_INTERNAL_7419aa9e_4_k_cu_795f8d56_1924346thrust24THRUST_300001_SM_1000_NS12placeholders2_7E - _ZN41_INTERNAL_7419aa9e_4_k_cu_795f8d56_1924344cuda3std6ranges3__45__cpo6cbeginE)
_ZN41_INTERNAL_7419aa9e_4_k_cu_795f8d56_1924344cuda3std6ranges3__45__cpo6cbeginE:
	.zero		1
	.type		_ZN41_INTERNAL_7419aa9e_4_k_cu_795f8d56_1924346thrust24THRUST_300001_SM_1000_NS12placeholders2_7E,@object
	.size		_ZN41_INTERNAL_7419aa9e_4_k_cu_795f8d56_1924346thrust24THRUST_300001_SM_1000_NS12placeholders2_7E,(_ZN41_INTERNAL_7419aa9e_4_k_cu_795f8d56_1924344cuda3std3__45__cpo7crbeginE - _ZN41_INTERNAL_7419aa9e_4_k_cu_795f8d56_1924346thrust24THRUST_300001_SM_1000_NS12placeholders2_7E)
_ZN41_INTERNAL_7419aa9e_4_k_cu_795f8d56_1924346thrust24THRUST_300001_SM_1000_NS12placeholders2_7E:
	.zero		1
	.type		_ZN41_INTERNAL_7419aa9e_4_k_cu_795f8d56_1924344cuda3std3__45__cpo7crbeginE,@object
	.size		_ZN41_INTERNAL_7419aa9e_4_k_cu_795f8d56_1924344cuda3std3__45__cpo7crbeginE,(_ZN41_INTERNAL_7419aa9e_4_k_cu_795f8d56_1924344cuda3std6ranges3__45__cpo4nextE - _ZN41_INTERNAL_7419aa9e_4_k_cu_795f8d56_1924344cuda3std3__45__cpo7crbeginE)
_ZN41_INTERNAL_7419aa9e_4_k_cu_795f8d56_1924344cuda3std3__45__cpo7crbeginE:
	.zero		1
	.type		_ZN41_INTERNAL_7419aa9e_4_k_cu_795f8d56_1924344cuda3std6ranges3__45__cpo4nextE,@object
	.size		_ZN41_INTERNAL_7419aa9e_4_k_cu_795f8d56_1924344cuda3std6ranges3__45__cpo4nextE,(_ZN41_INTERNAL_7419aa9e_4_k_cu_795f8d56_1924344cuda3std6ranges3__45__cpo4swapE - _ZN41_INTERNAL_7419aa9e_4_k_cu_795f8d56_1924344cuda3std6ranges3__45__cpo4nextE)
_ZN41_INTERNAL_7419aa9e_4_k_cu_795f8d56_1924344cuda3std6ranges3__45__cpo4nextE:
	.zero		1
	.type		_ZN41_INTERNAL_7419aa9e_4_k_cu_795f8d56_1924344cuda3std6ranges3__45__cpo4swapE,@object
	.size		_ZN41_INTERNAL_7419aa9e_4_k_cu_795f8d56_1924344cuda3std6ranges3__45__cpo4swapE,(_ZN41_INTERNAL_7419aa9e_4_k_cu_795f8d56_1924346thrust24THRUST_300001_SM_1000_NS8cuda_cub10par_nosyncE - _ZN41_INTERNAL_7419aa9e_4_k_cu_795f8d56_1924344cuda3std6ranges3__45__cpo4swapE)
_ZN41_INTERNAL_7419aa9e_4_k_cu_795f8d56_1924344cuda3std6ranges3__45__cpo4swapE:
	.zero		1
	.type		_ZN41_INTERNAL_7419aa9e_4_k_cu_795f8d56_1924346thrust24THRUST_300001_SM_1000_NS8cuda_cub10par_nosyncE,@object
	.size		_ZN41_INTERNAL_7419aa9e_4_k_cu_795f8d56_1924346thrust24THRUST_300001_SM_1000_NS8cuda_cub10par_nosyncE,(_ZN41_INTERNAL_7419aa9e_4_k_cu_795f8d56_1924346thrust24THRUST_300001_SM_1000_NS12placeholders2_9E - _ZN41_INTERNAL_7419aa9e_4_k_cu_795f8d56_1924346thrust24THRUST_300001_SM_1000_NS8cuda_cub10par_nosyncE)
_ZN41_INTERNAL_7419aa9e_4_k_cu_795f8d56_1924346thrust24THRUST_300001_SM_1000_NS8cuda_cub10par_nosyncE:
	.zero		1
	.type		_ZN41_INTERNAL_7419aa9e_4_k_cu_795f8d56_1924346thrust24THRUST_300001_SM_1000_NS12placeholders2_9E,@object
	.size		_ZN41_INTERNAL_7419aa9e_4_k_cu_795f8d56_1924346thrust24THRUST_300001_SM_1000_NS12placeholders2_9E,(_ZN41_INTERNAL_7419aa9e_4_k_cu_795f8d56_1924344cuda3std3__443_GLOBAL__N__7419aa9e_4_k_cu_795f8d56_1924346ignoreE - _ZN41_INTERNAL_7419aa9e_4_k_cu_795f8d56_1924346thrust24THRUST_300001_SM_1000_NS12placeholders2_9E)
_ZN41_INTERNAL_7419aa9e_4_k_cu_795f8d56_1924346thrust24THRUST_300001_SM_1000_NS12placeholders2_9E:
	.zero		1
	.type		_ZN41_INTERNAL_7419aa9e_4_k_cu_795f8d56_1924344cuda3std3__443_GLOBAL__N__7419aa9e_4_k_cu_795f8d56_1924346ignoreE,@object
	.size		_ZN41_INTERNAL_7419aa9e_4_k_cu_795f8d56_1924344cuda3std3__443_GLOBAL__N__7419aa9e_4_k_cu_795f8d56_1924346ignoreE,(_ZN41_INTERNAL_7419aa9e_4_k_cu_795f8d56_1924344cuda3std6ranges3__45__cpo4dataE - _ZN41_INTERNAL_7419aa9e_4_k_cu_795f8d56_1924344cuda3std3__443_GLOBAL__N__7419aa9e_4_k_cu_795f8d56_1924346ignoreE)
_ZN41_INTERNAL_7419aa9e_4_k_cu_795f8d56_1924344cuda3std3__443_GLOBAL__N__7419aa9e_4_k_cu_795f8d56_1924346ignoreE:
	.zero		1
	.type		_ZN41_INTERNAL_7419aa9e_4_k_cu_795f8d56_1924344cuda3std6ranges3__45__cpo4dataE,@object
	.size		_ZN41_INTERNAL_7419aa9e_4_k_cu_795f8d56_1924344cuda3std6ranges3__45__cpo4dataE,(_ZN41_INTERNAL_7419aa9e_4_k_cu_795f8d56_1924346thrust24THRUST_300001_SM_1000_NS12placeholders2_1E - _ZN41_INTERNAL_7419aa9e_4_k_cu_795f8d56_1924344cuda3std6ranges3__45__cpo4dataE)
_ZN41_INTERNAL_7419aa9e_4_k_cu_795f8d56_1924344cuda3std6ranges3__45__cpo4dataE:
	.zero		1
	.type		_ZN41_INTERNAL_7419aa9e_4_k_cu_795f8d56_1924346thrust24THRUST_300001_SM_1000_NS12placeholders2_1E,@object
	.size		_ZN41_INTERNAL_7419aa9e_4_k_cu_795f8d56_1924346thrust24THRUST_300001_SM_1000_NS12placeholders2_1E,(_ZN41_INTERNAL_7419aa9e_4_k_cu_795f8d56_1924344cuda3std3__45__cpo5beginE - _ZN41_INTERNAL_7419aa9e_4_k_cu_795f8d56_1924346thrust24THRUST_300001_SM_1000_NS12placeholders2_1E)
_ZN41_INTERNAL_7419aa9e_4_k_cu_795f8d56_1924346thrust24THRUST_300001_SM_1000_NS12placeholders2_1E:
	.zero		1
	.type		_ZN41_INTERNAL_7419aa9e_4_k_cu_795f8d56_1924344cuda3std3__45__cpo5beginE,@object
	.size		_ZN41_INTERNAL_7419aa9e_4_k_cu_795f8d56_1924344cuda3std3__45__cpo5beginE,(_ZN41_INTERNAL_7419aa9e_4_k_cu_795f8d56_1924344cuda3std6ranges3__45__cpo5beginE - _ZN41_INTERNAL_7419aa9e_4_k_cu_795f8d56_1924344cuda3std3__45__cpo5beginE)
_ZN41_INTERNAL_7419aa9e_4_k_cu_795f8d56_1924344cuda3std3__45__cpo5beginE:
	.zero		1
	.type		_ZN41_INTERNAL_7419aa9e_4_k_cu_795f8d56_1924344cuda3std6ranges3__45__cpo5beginE,@object
	.size		_ZN41_INTERNAL_7419aa9e_4_k_cu_795f8d56_1924344cuda3std6ranges3__45__cpo5beginE,(_ZN41_INTERNAL_7419aa9e_4_k_cu_795f8d56_1924346thrust24THRUST_300001_SM_1000_NS12placeholders2_5E - _ZN41_INTERNAL_7419aa9e_4_k_cu_795f8d56_1924344cuda3std6ranges3__45__cpo5beginE)
_ZN41_INTERNAL_7419aa9e_4_k_cu_795f8d56_1924344cuda3std6ranges3__45__cpo5beginE:
	.zero		1
	.type		_ZN41_INTERNAL_7419aa9e_4_k_cu_795f8d56_1924346thrust24THRUST_300001_SM_1000_NS12placeholders2_5E,@object
	.size		_ZN41_INTERNAL_7419aa9e_4_k_cu_795f8d56_1924346thrust24THRUST_300001_SM_1000_NS12placeholders2_5E,(_ZN41_INTERNAL_7419aa9e_4_k_cu_795f8d56_1924344cuda3std3__45__cpo6rbeginE - _ZN41_INTERNAL_7419aa9e_4_k_cu_795f8d56_1924346thrust24THRUST_300001_SM_1000_NS12placeholders2_5E)
_ZN41_INTERNAL_7419aa9e_4_k_cu_795f8d56_1924346thrust24THRUST_300001_SM_1000_NS12placeholders2_5E:
	.zero		1
	.type		_ZN41_INTERNAL_7419aa9e_4_k_cu_795f8d56_1924344cuda3std3__45__cpo6rbeginE,@object
	.size		_ZN41_INTERNAL_7419aa9e_4_k_cu_795f8d56_1924344cuda3std3__45__cpo6rbeginE,(_ZN41_INTERNAL_7419aa9e_4_k_cu_795f8d56_1924344cuda3std6ranges3__45__cpo7advanceE - _ZN41_INTERNAL_7419aa9e_4_k_cu_795f8d56_1924344cuda3std3__45__cpo6rbeginE)
_ZN41_INTERNAL_7419aa9e_4_k_cu_795f8d56_1924344cuda3std3__45__cpo6rbeginE:
	.zero		1
	.type		_ZN41_INTERNAL_7419aa9e_4_k_cu_795f8d56_1924344cuda3std6ranges3__45__cpo7advanceE,@object
	.size		_ZN41_INTERNAL_7419aa9e_4_k_cu_795f8d56_1924344cuda3std6ranges3__45__cpo7advanceE,(_ZN41_INTERNAL_7419aa9e_4_k_cu_795f8d56_1924344cuda3std3__47nulloptE - _ZN41_INTERNAL_7419aa9e_4_k_cu_795f8d56_1924344cuda3std6ranges3__45__cpo7advanceE)
_ZN41_INTERNAL_7419aa9e_4_k_cu_795f8d56_1924344cuda3std6ranges3__45__cpo7advanceE:
	.zero		1
	.type		_ZN41_INTERNAL_7419aa9e_4_k_cu_795f8d56_1924344cuda3std3__47nulloptE,@object
	.size		_ZN41_INTERNAL_7419aa9e_4_k_cu_795f8d56_1924344cuda3std3__47nulloptE,(_ZN41_INTERNAL_7419aa9e_4_k_cu_795f8d56_1924344cuda3std6ranges3__45__cpo8distanceE - _ZN41_INTERNAL_7419aa9e_4_k_cu_795f8d56_1924344cuda3std3__47nulloptE)
_ZN41_INTERNAL_7419aa9e_4_k_cu_795f8d56_1924344cuda3std3__47nulloptE:
	.zero		1
	.type		_ZN41_INTERNAL_7419aa9e_4_k_cu_795f8d56_1924344cuda3std6ranges3__45__cpo8distanceE,@object
	.size		_ZN41_INTERNAL_7419aa9e_4_k_cu_795f8d56_1924344cuda3std6ranges3__45__cpo8distanceE,(_ZN41_INTERNAL_7419aa9e_4_k_cu_795f8d56_1924346thrust24THRUST_300001_SM_1000_NS12placeholders3_10E - _ZN41_INTERNAL_7419aa9e_4_k_cu_795f8d56_1924344cuda3std6ranges3__45__cpo8distanceE)
_ZN41_INTERNAL_7419aa9e_4_k_cu_795f8d56_1924344cuda3std6ranges3__45__cpo8distanceE:
	.zero		1
	.type		_ZN41_INTERNAL_7419aa9e_4_k_cu_795f8d56_1924346thrust24THRUST_300001_SM_1000_NS12placeholders3_10E,@object
	.size		_ZN41_INTERNAL_7419aa9e_4_k_cu_795f8d56_1924346thrust24THRUST_300001_SM_1000_NS12placeholders3_10E,(_ZN41_INTERNAL_7419aa9e_4_k_cu_795f8d56_1924344cuda3std3__419piecewise_constructE - _ZN41_INTERNAL_7419aa9e_4_k_cu_795f8d56_1924346thrust24THRUST_300001_SM_1000_NS12placeholders3_10E)
_ZN41_INTERNAL_7419aa9e_4_k_cu_795f8d56_1924346thrust24THRUST_300001_SM_1000_NS12placeholders3_10E:
	.zero		1
	.type		_ZN41_INTERNAL_7419aa9e_4_k_cu_795f8d56_1924344cuda3std3__419piecewise_constructE,@object
	.size		_ZN41_INTERNAL_7419aa9e_4_k_cu_795f8d56_1924344cuda3std3__419piecewise_constructE,(_ZN41_INTERNAL_7419aa9e_4_k_cu_795f8d56_1924344cuda3std6ranges3__45__cpo5cdataE - _ZN41_INTERNAL_7419aa9e_4_k_cu_795f8d56_1924344cuda3std3__419piecewise_constructE)
_ZN41_INTERNAL_7419aa9e_4_k_cu_795f8d56_1924344cuda3std3__419piecewise_constructE:
	.zero		1
	.type		_ZN41_INTERNAL_7419aa9e_4_k_cu_795f8d56_1924344cuda3std6ranges3__45__cpo5cdataE,@object
	.size		_ZN41_INTERNAL_7419aa9e_4_k_cu_795f8d56_1924344cuda3std6ranges3__45__cpo5cdataE,(_ZN41_INTERNAL_7419aa9e_4_k_cu_795f8d56_1924346thrust24THRUST_300001_SM_1000_NS12placeholders2_2E - _ZN41_INTERNAL_7419aa9e_4_k_cu_795f8d56_1924344cuda3std6ranges3__45__cpo5cdataE)
_ZN41_INTERNAL_7419aa9e_4_k_cu_795f8d56_1924344cuda3std6ranges3__45__cpo5cdataE:
	.zero		1
	.type		_ZN41_INTERNAL_7419aa9e_4_k_cu_795f8d56_1924346thrust24THRUST_300001_SM_1000_NS12placeholders2_2E,@object
	.size		_ZN41_INTERNAL_7419aa9e_4_k_cu_795f8d56_1924346thrust24THRUST_300001_SM_1000_NS12placeholders2_2E,(_ZN41_INTERNAL_7419aa9e_4_k_cu_795f8d56_1924344cuda3std3__45__cpo3endE - _ZN41_INTERNAL_7419aa9e_4_k_cu_795f8d56_1924346thrust24THRUST_300001_SM_1000_NS12placeholders2_2E)
_ZN41_INTERNAL_7419aa9e_4_k_cu_795f8d56_1924346thrust24THRUST_300001_SM_1000_NS12placeholders2_2E:
	.zero		1
	.type		_ZN41_INTERNAL_7419aa9e_4_k_cu_795f8d56_1924344cuda3std3__45__cpo3endE,@object
	.size		_ZN41_INTERNAL_7419aa9e_4_k_cu_795f8d56_1924344cuda3std3__45__cpo3endE,(_ZN41_INTERNAL_7419aa9e_4_k_cu_795f8d56_1924344cuda3std6ranges3__45__cpo3endE - _ZN41_INTERNAL_7419aa9e_4_k_cu_795f8d56_1924344cuda3std3__45__cpo3endE)
_ZN41_INTERNAL_7419aa9e_4_k_cu_795f8d56_1924344cuda3std3__45__cpo3endE:
	.zero		1
	.type		_ZN41_INTERNAL_7419aa9e_4_k_cu_795f8d56_1924344cuda3std6ranges3__45__cpo3endE,@object
	.size		_ZN41_INTERNAL_7419aa9e_4_k_cu_795f8d56_1924344cuda3std6ranges3__45__cpo3endE,(_ZN41_INTERNAL_7419aa9e_4_k_cu_795f8d56_1924346thrust24THRUST_300001_SM_1000_NS12placeholders2_6E - _ZN41_INTERNAL_7419aa9e_4_k_cu_795f8d56_1924344cuda3std6ranges3__45__cpo3endE)
_ZN41_INTERNAL_7419aa9e_4_k_cu_795f8d56_1924344cuda3std6ranges3__45__cpo3endE:
	.zero		1
	.type		_ZN41_INTERNAL_7419aa9e_4_k_cu_795f8d56_1924346thrust24THRUST_300001_SM_1000_NS12placeholders2_6E,@object
	.size		_ZN41_INTERNAL_7419aa9e_4_k_cu_795f8d56_1924346thrust24THRUST_300001_SM_1000_NS12placeholders2_6E,(_ZN41_INTERNAL_7419aa9e_4_k_cu_795f8d56_1924344cuda3std3__45__cpo4rendE - _ZN41_INTERNAL_7419aa9e_4_k_cu_795f8d56_1924346thrust24THRUST_300001_SM_1000_NS12placeholders2_6E)
_ZN41_INTERNAL_7419aa9e_4_k_cu_795f8d56_1924346thrust24THRUST_300001_SM_1000_NS12placeholders2_6E:
	.zero		1
	.type		_ZN41_INTERNAL_7419aa9e_4_k_cu_795f8d56_1924344cuda3std3__45__cpo4rendE,@object
	.size		_ZN41_INTERNAL_7419aa9e_4_k_cu_795f8d56_1924344cuda3std3__45__cpo4rendE,(_ZN41_INTERNAL_7419aa9e_4_k_cu_795f8d56_1924344cuda3std6ranges3__45__cpo9iter_swapE - _ZN41_INTERNAL_7419aa9e_4_k_cu_795f8d56_1924344cuda3std3__45__cpo4rendE)
_ZN41_INTERNAL_7419aa9e_4_k_cu_795f8d56_1924344cuda3std3__45__cpo4rendE:
	.zero		1
	.type		_ZN41_INTERNAL_7419aa9e_4_k_cu_795f8d56_1924344cuda3std6ranges3__45__cpo9iter_swapE,@object
	.size		_ZN41_INTERNAL_7419aa9e_4_k_cu_795f8d56_1924344cuda3std6ranges3__45__cpo9iter_swapE,(_ZN41_INTERNAL_7419aa9e_4_k_cu_795f8d56_1924344cuda3std3__48unexpectE - _ZN41_INTERNAL_7419aa9e_4_k_cu_795f8d56_1924344cuda3std6ranges3__45__cpo9iter_swapE)
_ZN41_INTERNAL_7419aa9e_4_k_cu_795f8d56_1924344cuda3std6ranges3__45__cpo9iter_swapE:
	.zero		1
	.type		_ZN41_INTERNAL_7419aa9e_4_k_cu_795f8d56_1924344cuda3std3__48unexpectE,@object
	.size		_ZN41_INTERNAL_7419aa9e_4_k_cu_795f8d56_1924344cuda3std3__48unexpectE,(_ZN41_INTERNAL_7419aa9e_4_k_cu_795f8d56_1924346thrust24THRUST_300001_SM_1000_NS8cuda_cub3parE - _ZN41_INTERNAL_7419aa9e_4_k_cu_795f8d56_1924344cuda3std3__48unexpectE)
_ZN41_INTERNAL_7419aa9e_4_k_cu_795f8d56_1924344cuda3std3__48unexpectE:
	.zero		1
	.type		_ZN41_INTERNAL_7419aa9e_4_k_cu_795f8d56_1924346thrust24THRUST_300001_SM_1000_NS8cuda_cub3parE,@object
	.size		_ZN41_INTERNAL_7419aa9e_4_k_cu_795f8d56_1924346thrust24THRUST_300001_SM_1000_NS8cuda_cub3parE,(_ZN41_INTERNAL_7419aa9e_4_k_cu_795f8d56_1924346thrust24THRUST_300001_SM_1000_NS12placeholders2_4E - _ZN41_INTERNAL_7419aa9e_4_k_cu_795f8d56_1924346thrust24THRUST_300001_SM_1000_NS8cuda_cub3parE)
_ZN41_INTERNAL_7419aa9e_4_k_cu_795f8d56_1924346thrust24THRUST_300001_SM_1000_NS8cuda_cub3parE:
	.zero		1
	.type		_ZN41_INTERNAL_7419aa9e_4_k_cu_795f8d56_1924346thrust24THRUST_300001_SM_1000_NS12placeholders2_4E,@object
	.size		_ZN41_INTERNAL_7419aa9e_4_k_cu_795f8d56_1924346thrust24THRUST_300001_SM_1000_NS12placeholders2_4E,(_ZN41_INTERNAL_7419aa9e_4_k_cu_795f8d56_1924344cuda3std3__45__cpo4cendE - _ZN41_INTERNAL_7419aa9e_4_k_cu_795f8d56_1924346thrust24THRUST_300001_SM_1000_NS12placeholders2_4E)
_ZN41_INTERNAL_7419aa9e_4_k_cu_795f8d56_1924346thrust24THRUST_300001_SM_1000_NS12placeholders2_4E:
	.zero		1
	.type		_ZN41_INTERNAL_7419aa9e_4_k_cu_795f8d56_1924344cuda3std3__45__cpo4cendE,@object
	.size		_ZN41_INTERNAL_7419aa9e_4_k_cu_795f8d56_1924344cuda3std3__45__cpo4cendE,(_ZN41_INTERNAL_7419aa9e_4_k_cu_795f8d56_1924344cuda3std6ranges3__45__cpo4cendE - _ZN41_INTERNAL_7419aa9e_4_k_cu_795f8d56_1924344cuda3std3__45__cpo4cendE)
_ZN41_INTERNAL_7419aa9e_4_k_cu_795f8d56_1924344cuda3std3__45__cpo4cendE:
	.zero		1
	.type		_ZN41_INTERNAL_7419aa9e_4_k_cu_795f8d56_1924344cuda3std6ranges3__45__cpo4cendE,@object
	.size		_ZN41_INTERNAL_7419aa9e_4_k_cu_795f8d56_1924344cuda3std6ranges3__45__cpo4cendE,(_ZN41_INTERNAL_7419aa9e_4_k_cu_795f8d56_1924344cuda3std3__420unreachable_sentinelE - _ZN41_INTERNAL_7419aa9e_4_k_cu_795f8d56_1924344cuda3std6ranges3__45__cpo4cendE)
_ZN41_INTERNAL_7419aa9e_4_k_cu_795f8d56_1924344cuda3std6ranges3__45__cpo4cendE:
	.zero		1
	.type		_ZN41_INTERNAL_7419aa9e_4_k_cu_795f8d56_1924344cuda3std3__420unreachable_sentinelE,@object
	.size		_ZN41_INTERNAL_7419aa9e_4_k_cu_795f8d56_1924344cuda3std3__420unreachable_sentinelE,(_ZN41_INTERNAL_7419aa9e_4_k_cu_795f8d56_1924344cuda3std6ranges3__45__cpo5ssizeE - _ZN41_INTERNAL_7419aa9e_4_k_cu_795f8d56_1924344cuda3std3__420unreachable_sentinelE)
_ZN41_INTERNAL_7419aa9e_4_k_cu_795f8d56_1924344cuda3std3__420unreachable_sentinelE:
	.zero		1
	.type		_ZN41_INTERNAL_7419aa9e_4_k_cu_795f8d56_1924344cuda3std6ranges3__45__cpo5ssizeE,@object
	.size		_ZN41_INTERNAL_7419aa9e_4_k_cu_795f8d56_1924344cuda3std6ranges3__45__cpo5ssizeE,(_ZN41_INTERNAL_7419aa9e_4_k_cu_795f8d56_1924346thrust24THRUST_300001_SM_1000_NS12placeholders2_8E - _ZN41_INTERNAL_7419aa9e_4_k_cu_795f8d56_1924344cuda3std6ranges3__45__cpo5ssizeE)
_ZN41_INTERNAL_7419aa9e_4_k_cu_795f8d56_1924344cuda3std6ranges3__45__cpo5ssizeE:
	.zero		1
	.type		_ZN41_INTERNAL_7419aa9e_4_k_cu_795f8d56_1924346thrust24THRUST_300001_SM_1000_NS12placeholders2_8E,@object
	.size		_ZN41_INTERNAL_7419aa9e_4_k_cu_795f8d56_1924346thrust24THRUST_300001_SM_1000_NS12placeholders2_8E,(_ZN41_INTERNAL_7419aa9e_4_k_cu_795f8d56_1924344cuda3std3__45__cpo5crendE - _ZN41_INTERNAL_7419aa9e_4_k_cu_795f8d56_1924346thrust24THRUST_300001_SM_1000_NS12placeholders2_8E)
_ZN41_INTERNAL_7419aa9e_4_k_cu_795f8d56_1924346thrust24THRUST_300001_SM_1000_NS12placeholders2_8E:
	.zero		1
	.type		_ZN41_INTERNAL_7419aa9e_4_k_cu_795f8d56_1924344cuda3std3__45__cpo5crendE,@object
	.size		_ZN41_INTERNAL_7419aa9e_4_k_cu_795f8d56_1924344cuda3std3__45__cpo5crendE,(_ZN41_INTERNAL_7419aa9e_4_k_cu_795f8d56_1924344cuda3std6ranges3__45__cpo4prevE - _ZN41_INTERNAL_7419aa9e_4_k_cu_795f8d56_1924344cuda3std3__45__cpo5crendE)
_ZN41_INTERNAL_7419aa9e_4_k_cu_795f8d56_1924344cuda3std3__45__cpo5crendE:
	.zero		1
	.type		_ZN41_INTERNAL_7419aa9e_4_k_cu_795f8d56_1924344cuda3std6ranges3__45__cpo4prevE,@object
	.size		_ZN41_INTERNAL_7419aa9e_4_k_cu_795f8d56_1924344cuda3std6ranges3__45__cpo4prevE,(_ZN41_INTERNAL_7419aa9e_4_k_cu_795f8d56_1924344cuda3std6ranges3__45__cpo9iter_moveE - _ZN41_INTERNAL_7419aa9e_4_k_cu_795f8d56_1924344cuda3std6ranges3__45__cpo4prevE)
_ZN41_INTERNAL_7419aa9e_4_k_cu_795f8d56_1924344cuda3std6ranges3__45__cpo4prevE:
	.zero		1
	.type		_ZN41_INTERNAL_7419aa9e_4_k_cu_795f8d56_1924344cuda3std6ranges3__45__cpo9iter_moveE,@object
	.size		_ZN41_INTERNAL_7419aa9e_4_k_cu_795f8d56_1924344cuda3std6ranges3__45__cpo9iter_moveE,(_ZN41_INTERNAL_7419aa9e_4_k_cu_795f8d56_1924346thrust24THRUST_300001_SM_1000_NS6system6detail10sequential3seqE - _ZN41_INTERNAL_7419aa9e_4_k_cu_795f8d56_1924344cuda3std6ranges3__45__cpo9iter_moveE)
_ZN41_INTERNAL_7419aa9e_4_k_cu_795f8d56_1924344cuda3std6ranges3__45__cpo9iter_moveE:
	.zero		1
	.type		_ZN41_INTERNAL_7419aa9e_4_k_cu_795f8d56_1924346thrust24THRUST_300001_SM_1000_NS6system6detail10sequential3seqE,@object
	.size		_ZN41_INTERNAL_7419aa9e_4_k_cu_795f8d56_1924346thrust24THRUST_300001_SM_1000_NS6system6detail10sequential3seqE,(.L_31 - _ZN41_INTERNAL_7419aa9e_4_k_cu_795f8d56_1924346thrust24THRUST_300001_SM_1000_NS6system6detail10sequential3seqE)
_ZN41_INTERNAL_7419aa9e_4_k_cu_795f8d56_1924346thrust24THRUST_300001_SM_1000_NS6system6detail10sequential3seqE:
	.zero		1
.L_31:


//--------------------- .nv.constant0._ZN3cub18CUB_300001_SM_10006detail11EmptyKernelIvEEvv --------------------------
	.section	.nv.constant0._ZN3cub18CUB_300001_SM_10006detail11EmptyKernelIvEEvv,"a",@progbits
	.sectionflags	@""
	.align	4
.nv.constant0._ZN3cub18CUB_300001_SM_10006detail11EmptyKernelIvEEvv:
	.zero		896


//--------------------- SYMBOLS --------------------------

	.type		.nv.reservedSmem.offset0,@object
	.size		.nv.reservedSmem.offset0,0x4
